//
// Generated by NVIDIA NVVM Compiler
//
// Compiler Build ID: CL-36424714
// Cuda compilation tools, release 13.0, V13.0.88
// Based on NVVM 20.0.0
//

.version 9.0
.target sm_100
.address_size 64

	// .globl	_Z3addPiPKiS1_

.visible .entry _Z3addPiPKiS1_(
	.param .u64 .ptr .align 1 _Z3addPiPKiS1__param_0,
	.param .u64 .ptr .align 1 _Z3addPiPKiS1__param_1,
	.param .u64 .ptr .align 1 _Z3addPiPKiS1__param_2
)
{
	.reg .b32 	%r<5>;
	.reg .b64 	%rd<11>;

	ld.param.u64 	%rd1, [_Z3addPiPKiS1__param_0];
	ld.param.u64 	%rd2, [_Z3addPiPKiS1__param_1];
	ld.param.u64 	%rd3, [_Z3addPiPKiS1__param_2];
	cvta.to.global.u64 	%rd4, %rd1;
	cvta.to.global.u64 	%rd5, %rd3;
	cvta.to.global.u64 	%rd6, %rd2;
	mov.u32 	%r1, %tid.x;
	mul.wide.u32 	%rd7, %r1, 4;
	add.s64 	%rd8, %rd6, %rd7;
	ld.global.u32 	%r2, [%rd8];
	add.s64 	%rd9, %rd5, %rd7;
	ld.global.u32 	%r3, [%rd9];
	add.s32 	%r4, %r3, %r2;
	add.s64 	%rd10, %rd4, %rd7;
	st.global.u32 	[%rd10], %r4;
	ret;

}


// ===== COMPILED SASS (sm_100) =====

	.target	sm_100

	.elftype	@"ET_EXEC"


//--------------------- .note.nv.tkinfo           --------------------------
	.section	.note.nv.tkinfo,"",@"SHT_NOTE"
	.sectionflags	@"SHF_NOTE_NV_TKINFO"
	.tkinfo
        /*0018*/ 	.word	0x00000002
        /*0030*/ 	.string	""
        /*0030*/ 	.string	"ptxas"
        /*0030*/ 	.string	"Cuda compilation tools, release 13.0, V13.0.88"
        /*0030*/ 	.string	"Build cuda_13.0.r13.0/compiler.36424714_0"
        /*0030*/ 	.string	"-arch sm_100 -m 64 "



//--------------------- .note.nv.cuinfo           --------------------------
	.section	.note.nv.cuinfo,"",@"SHT_NOTE"
	.sectionflags	@"SHF_NOTE_NV_CUINFO"
        /*0018*/ 	.short	0x0002
        /*001a*/ 	.short	0x0064
        /*001c*/ 	.short	0x0082
	.zero		2


//--------------------- .nv.info                  --------------------------
	.section	.nv.info,"",@"SHT_CUDA_INFO"
	.align	4


	//----- nvinfo : EIATTR_REGCOUNT
	.align		4
        /*0000*/ 	.byte	0x04, 0x2f
        /*0002*/ 	.short	(.L_1 - .L_0)
	.align		4
.L_0:
        /*0004*/ 	.word	index@(_Z3addPiPKiS1_)
        /*0008*/ 	.word	0x0000000c


	//----- nvinfo : EIATTR_FRAME_SIZE
	.align		4
.L_1:
        /*000c*/ 	.byte	0x04, 0x11
        /*000e*/ 	.short	(.L_3 - .L_2)
	.align		4
.L_2:
        /*0010*/ 	.word	index@(_Z3addPiPKiS1_)
        /*0014*/ 	.word	0x00000000


	//----- nvinfo : EIATTR_MIN_STACK_SIZE
	.align		4
.L_3:
        /*0018*/ 	.byte	0x04, 0x12
        /*001a*/ 	.short	(.L_5 - .L_4)
	.align		4
.L_4:
        /*001c*/ 	.word	index@(_Z3addPiPKiS1_)
        /*0020*/ 	.word	0x00000000
.L_5:


//--------------------- .nv.compat                --------------------------
	.section	.nv.compat,"",@"SHT_CUDA_COMPAT_INFO"
	.align	4
        /*0000*/ 	.byte	0x02, 0x09, 0x00, 0x00, 0x02, 0x02, 0x01, 0x00, 0x02, 0x05, 0x05, 0x00, 0x03, 0x07, 0x01, 0x01
        /*0010*/ 	.byte	0x02, 0x03, 0x00, 0x00, 0x02, 0x06, 0x01, 0x00, 0x04, 0x0b, 0x08, 0x00, 0x09, 0x00, 0x00, 0x00
        /*0020*/ 	.byte	0x00, 0x00, 0x00, 0x00


//--------------------- .nv.info._Z3addPiPKiS1_   --------------------------
	.section	.nv.info._Z3addPiPKiS1_,"",@"SHT_CUDA_INFO"
	.sectionflags	@""
	.align	4


	//----- nvinfo : EIATTR_CUDA_API_VERSION
	.align		4
        /*0000*/ 	.byte	0x04, 0x37
        /*0002*/ 	.short	(.L_7 - .L_6)
.L_6:
        /*0004*/ 	.word	0x00000082


	//----- nvinfo : EIATTR_KPARAM_INFO
	.align		4
.L_7:
        /*0008*/ 	.byte	0x04, 0x17
        /*000a*/ 	.short	(.L_9 - .L_8)
.L_8:
        /*000c*/ 	.word	0x00000000
        /*0010*/ 	.short	0x0002
        /*0012*/ 	.short	0x0010
        /*0014*/ 	.byte	0x00, 0xf5, 0x21, 0x00


	//----- nvinfo : EIATTR_KPARAM_INFO
	.align		4
.L_9:
        /*0018*/ 	.byte	0x04, 0x17
        /*001a*/ 	.short	(.L_11 - .L_10)
.L_10:
        /*001c*/ 	.word	0x00000000
        /*0020*/ 	.short	0x0001
        /*0022*/ 	.short	0x0008
        /*0024*/ 	.byte	0x00, 0xf5, 0x21, 0x00


	//----- nvinfo : EIATTR_KPARAM_INFO
	.align		4
.L_11:
        /*0028*/ 	.byte	0x04, 0x17
        /*002a*/ 	.short	(.L_13 - .L_12)
.L_12:
        /*002c*/ 	.word	0x00000000
        /*0030*/ 	.short	0x0000
        /*0032*/ 	.short	0x0000
        /*0034*/ 	.byte	0x00, 0xf5, 0x21, 0x00


	//----- nvinfo : EIATTR_SPARSE_MMA_MASK
	.align		4
.L_13:
        /*0038*/ 	.byte	0x03, 0x50
        /*003a*/ 	.short	0x0000


	//----- nvinfo : EIATTR_MAXREG_COUNT
	.align		4
        /*003c*/ 	.byte	0x03, 0x1b
        /*003e*/ 	.short	0x00ff


	//----- nvinfo : EIATTR_MERCURY_ISA_VERSION
	.align		4
        /*0040*/ 	.byte	0x03, 0x5f
        /*0042*/ 	.short	0x0101


	//----- nvinfo : EIATTR_VRC_CTA_INIT_COUNT
	.align		4
        /*0044*/ 	.byte	0x02, 0x4a
	.zero		1
	.zero		1


	//----- nvinfo : EIATTR_EXIT_INSTR_OFFSETS
	.align		4
        /*0048*/ 	.byte	0x04, 0x1c
        /*004a*/ 	.short	(.L_15 - .L_14)


	//   ....[0]....
.L_14:
        /*004c*/ 	.word	0x000000d0


	//----- nvinfo : EIATTR_CBANK_PARAM_SIZE
	.align		4
.L_15:
        /*0050*/ 	.byte	0x03, 0x19
        /*0052*/ 	.short	0x0018


	//----- nvinfo : EIATTR_PARAM_CBANK
	.align		4
        /*0054*/ 	.byte	0x04, 0x0a
        /*0056*/ 	.short	(.L_17 - .L_16)
	.align		4
.L_16:
        /*0058*/ 	.word	index@(.nv.constant0._Z3addPiPKiS1_)
        /*005c*/ 	.short	0x0380
        /*005e*/ 	.short	0x0018


	//----- nvinfo : EIATTR_SW_WAR
	.align		4
.L_17:
        /*0060*/ 	.byte	0x04, 0x36
        /*0062*/ 	.short	(.L_19 - .L_18)
.L_18:
        /*0064*/ 	.word	0x00000008
.L_19:


//--------------------- .nv.callgraph             --------------------------
	.section	.nv.callgraph,"",@"SHT_CUDA_CALLGRAPH"
	.align	4
	.sectionentsize	8
	.align		4
        /*0000*/ 	.word	0x00000000
	.align		4
        /*0004*/ 	.word	0xffffffff
	.align		4
        /*0008*/ 	.word	0x00000000
	.align		4
        /*000c*/ 	.word	0xfffffffe
	.align		4
        /*0010*/ 	.word	0x00000000
	.align		4
        /*0014*/ 	.word	0xfffffffd
	.align		4
        /*0018*/ 	.word	0x00000000
	.align		4
        /*001c*/ 	.word	0xfffffffc


//--------------------- .text._Z3addPiPKiS1_      --------------------------
	.section	.text._Z3addPiPKiS1_,"ax",@progbits
	.align	128
        .global         _Z3addPiPKiS1_
        .type           _Z3addPiPKiS1_,@function
        .size           _Z3addPiPKiS1_,(.L_x_1 - _Z3addPiPKiS1_)
        .other          _Z3addPiPKiS1_,@"STO_CUDA_ENTRY STV_DEFAULT"
_Z3addPiPKiS1_:
.text._Z3addPiPKiS1_:
[----:B------:R-:W-:Y:S01]  /*0000*/  LDC R1, c[0x0][0x37c] ;  /* 0x0000df00ff017b82 */ /* 0x000fe20000000800 */
[----:B------:R-:W0:Y:S07]  /*0010*/  S2R R9, SR_TID.X ;  /* 0x0000000000097919 */ /* 0x000e2e0000002100 */
[----:B------:R-:W0:Y:S01]  /*0020*/  LDC.64 R2, c[0x0][0x388] ;  /* 0x0000e200ff027b82 */ /* 0x000e220000000a00 */
[----:B------:R-:W1:Y:S07]  /*0030*/  LDCU.64 UR4, c[0x0][0x358] ;  /* 0x00006b00ff0477ac */ /* 0x000e6e0008000a00 */
[----:B------:R-:W2:Y:S08]  /*0040*/  LDC.64 R4, c[0x0][0x390] ;  /* 0x0000e400ff047b82 */ /* 0x000eb00000000a00 */
[----:B------:R-:W3:Y:S01]  /*0050*/  LDC.64 R6, c[0x0][0x380] ;  /* 0x0000e000ff067b82 */ /* 0x000ee20000000a00 */
[----:B0-----:R-:W-:-:S04]  /*0060*/  IMAD.WIDE.U32 R2, R9, 0x4, R2 ;  /* 0x0000000409027825 */ /* 0x001fc800078e0002 */
[C---:B--2---:R-:W-:Y:S02]  /*0070*/  IMAD.WIDE.U32 R4, R9.reuse, 0x4, R4 ;  /* 0x0000000409047825 */ /* 0x044fe400078e0004 */
[----:B-1----:R-:W2:Y:S04]  /*0080*/  LDG.E R2, desc[UR4][R2.64] ;  /* 0x0000000402027981 */ /* 0x002ea8000c1e1900 */
[----:B------:R-:W2:Y:S01]  /*0090*/  LDG.E R5, desc[UR4][R4.64] ;  /* 0x0000000404057981 */ /* 0x000ea2000c1e1900 */
[----:B---3--:R-:W-:Y:S01]  /*00a0*/  IMAD.WIDE.U32 R6, R9, 0x4, R6 ;  /* 0x0000000409067825 */ /* 0x008fe200078e0006 */
[----:B--2---:R-:W-:-:S05]  /*00b0*/  IADD3 R9, PT, PT, R2, R5, RZ ;  /* 0x0000000502097210 */ /* 0x004fca0007ffe0ff */
[----:B------:R-:W-:Y:S01]  /*00c0*/  STG.E desc[UR4][R6.64], R9 ;  /* 0x0000000906007986 */ /* 0x000fe2000c101904 */
[----:B------:R-:W-:Y:S05]  /*00d0*/  EXIT ;  /* 0x000000000000794d */ /* 0x000fea0003800000 */
.L_x_0:
[----:B------:R-:W-:-:S00]  /*00e0*/  BRA `(.L_x_0) ;  /* 0xfffffffc00fc7947 */ /* 0x000fc0000383ffff */
[----:B------:R-:W-:-:S00]  /*00f0*/  NOP ;  /* 0x0000000000007918 */ /* 0x000fc00000000000 */
        /* <DEDUP_REMOVED lines=8> */
.L_x_1:


//--------------------- .nv.shared.reserved.0     --------------------------
	.section	.nv.shared.reserved.0,"aw",@nobits
	.weak		__nv_reservedSMEM_offset_0_alias
	.size		__nv_reservedSMEM_offset_0_alias, 0, 64
	.other		__nv_reservedSMEM_offset_0_alias,@"STO_CUDA_RESERVED_SHARED STV_DEFAULT"
__nv_reservedSMEM_offset_0_alias:
	.zero		0
	.zero		64


//--------------------- .nv.constant0._Z3addPiPKiS1_ --------------------------
	.section	.nv.constant0._Z3addPiPKiS1_,"a",@progbits
	.sectionflags	@""
	.align	4
.nv.constant0._Z3addPiPKiS1_:
	.zero		920


//--------------------- SYMBOLS --------------------------

	.type		.nv.reservedSmem.offset0,@object
	.size		.nv.reservedSmem.offset0,0x4
